//
// Generated by NVIDIA NVVM Compiler
//
// Compiler Build ID: CL-36424714
// Cuda compilation tools, release 13.0, V13.0.88
// Based on NVVM 20.0.0
//

.version 9.0
.target sm_100
.address_size 64

	// .globl	_ZN3cub18CUB_300001_SM_10006detail11EmptyKernelIvEEvv
.global .align 1 .b8 _ZN41_INTERNAL_181a0cc5_4_k_cu_0dd0dbfd_2929564cuda3std3__45__cpo5beginE[1];
.global .align 1 .b8 _ZN41_INTERNAL_181a0cc5_4_k_cu_0dd0dbfd_2929564cuda3std3__45__cpo3endE[1];
.global .align 1 .b8 _ZN41_INTERNAL_181a0cc5_4_k_cu_0dd0dbfd_2929564cuda3std3__45__cpo6cbeginE[1];
.global .align 1 .b8 _ZN41_INTERNAL_181a0cc5_4_k_cu_0dd0dbfd_2929564cuda3std3__45__cpo4cendE[1];
.global .align 1 .b8 _ZN41_INTERNAL_181a0cc5_4_k_cu_0dd0dbfd_2929564cuda3std3__45__cpo6rbeginE[1];
.global .align 1 .b8 _ZN41_INTERNAL_181a0cc5_4_k_cu_0dd0dbfd_2929564cuda3std3__45__cpo4rendE[1];
.global .align 1 .b8 _ZN41_INTERNAL_181a0cc5_4_k_cu_0dd0dbfd_2929564cuda3std3__45__cpo7crbeginE[1];
.global .align 1 .b8 _ZN41_INTERNAL_181a0cc5_4_k_cu_0dd0dbfd_2929564cuda3std3__45__cpo5crendE[1];
.global .align 1 .b8 _ZN41_INTERNAL_181a0cc5_4_k_cu_0dd0dbfd_2929564cuda3std3__443_GLOBAL__N__181a0cc5_4_k_cu_0dd0dbfd_2929566ignoreE[1];
.global .align 1 .b8 _ZN41_INTERNAL_181a0cc5_4_k_cu_0dd0dbfd_2929564cuda3std3__419piecewise_constructE[1];
.global .align 1 .b8 _ZN41_INTERNAL_181a0cc5_4_k_cu_0dd0dbfd_2929564cuda3std3__48in_placeE[1];
.global .align 1 .b8 _ZN41_INTERNAL_181a0cc5_4_k_cu_0dd0dbfd_2929564cuda3std3__420unreachable_sentinelE[1];
.global .align 1 .b8 _ZN41_INTERNAL_181a0cc5_4_k_cu_0dd0dbfd_2929564cuda3std3__47nulloptE[1];
.global .align 1 .b8 _ZN41_INTERNAL_181a0cc5_4_k_cu_0dd0dbfd_2929564cuda3std3__48unexpectE[1];
.global .align 1 .b8 _ZN41_INTERNAL_181a0cc5_4_k_cu_0dd0dbfd_2929564cuda3std6ranges3__45__cpo4swapE[1];
.global .align 1 .b8 _ZN41_INTERNAL_181a0cc5_4_k_cu_0dd0dbfd_2929564cuda3std6ranges3__45__cpo9iter_moveE[1];
.global .align 1 .b8 _ZN41_INTERNAL_181a0cc5_4_k_cu_0dd0dbfd_2929564cuda3std6ranges3__45__cpo5beginE[1];
.global .align 1 .b8 _ZN41_INTERNAL_181a0cc5_4_k_cu_0dd0dbfd_2929564cuda3std6ranges3__45__cpo3endE[1];
.global .align 1 .b8 _ZN41_INTERNAL_181a0cc5_4_k_cu_0dd0dbfd_2929564cuda3std6ranges3__45__cpo6cbeginE[1];
.global .align 1 .b8 _ZN41_INTERNAL_181a0cc5_4_k_cu_0dd0dbfd_2929564cuda3std6ranges3__45__cpo4cendE[1];
.global .align 1 .b8 _ZN41_INTERNAL_181a0cc5_4_k_cu_0dd0dbfd_2929564cuda3std6ranges3__45__cpo7advanceE[1];
.global .align 1 .b8 _ZN41_INTERNAL_181a0cc5_4_k_cu_0dd0dbfd_2929564cuda3std6ranges3__45__cpo9iter_swapE[1];
.global .align 1 .b8 _ZN41_INTERNAL_181a0cc5_4_k_cu_0dd0dbfd_2929564cuda3std6ranges3__45__cpo4nextE[1];
.global .align 1 .b8 _ZN41_INTERNAL_181a0cc5_4_k_cu_0dd0dbfd_2929564cuda3std6ranges3__45__cpo4prevE[1];
.global .align 1 .b8 _ZN41_INTERNAL_181a0cc5_4_k_cu_0dd0dbfd_2929564cuda3std6ranges3__45__cpo4dataE[1];
.global .align 1 .b8 _ZN41_INTERNAL_181a0cc5_4_k_cu_0dd0dbfd_2929564cuda3std6ranges3__45__cpo5cdataE[1];
.global .align 1 .b8 _ZN41_INTERNAL_181a0cc5_4_k_cu_0dd0dbfd_2929564cuda3std6ranges3__45__cpo4sizeE[1];
.global .align 1 .b8 _ZN41_INTERNAL_181a0cc5_4_k_cu_0dd0dbfd_2929564cuda3std6ranges3__45__cpo5ssizeE[1];
.global .align 1 .b8 _ZN41_INTERNAL_181a0cc5_4_k_cu_0dd0dbfd_2929564cuda3std6ranges3__45__cpo8distanceE[1];
.global .align 1 .b8 _ZN41_INTERNAL_181a0cc5_4_k_cu_0dd0dbfd_2929566thrust24THRUST_300001_SM_1000_NS8cuda_cub3parE[1];
.global .align 1 .b8 _ZN41_INTERNAL_181a0cc5_4_k_cu_0dd0dbfd_2929566thrust24THRUST_300001_SM_1000_NS8cuda_cub10par_nosyncE[1];
.global .align 1 .b8 _ZN41_INTERNAL_181a0cc5_4_k_cu_0dd0dbfd_2929566thrust24THRUST_300001_SM_1000_NS6system6detail10sequential3seqE[1];
.global .align 1 .b8 _ZN41_INTERNAL_181a0cc5_4_k_cu_0dd0dbfd_2929566thrust24THRUST_300001_SM_1000_NS12placeholders2_1E[1];
.global .align 1 .b8 _ZN41_INTERNAL_181a0cc5_4_k_cu_0dd0dbfd_2929566thrust24THRUST_300001_SM_1000_NS12placeholders2_2E[1];
.global .align 1 .b8 _ZN41_INTERNAL_181a0cc5_4_k_cu_0dd0dbfd_2929566thrust24THRUST_300001_SM_1000_NS12placeholders2_3E[1];
.global .align 1 .b8 _ZN41_INTERNAL_181a0cc5_4_k_cu_0dd0dbfd_2929566thrust24THRUST_300001_SM_1000_NS12placeholders2_4E[1];
.global .align 1 .b8 _ZN41_INTERNAL_181a0cc5_4_k_cu_0dd0dbfd_2929566thrust24THRUST_300001_SM_1000_NS12placeholders2_5E[1];
.global .align 1 .b8 _ZN41_INTERNAL_181a0cc5_4_k_cu_0dd0dbfd_2929566thrust24THRUST_300001_SM_1000_NS12placeholders2_6E[1];
.global .align 1 .b8 _ZN41_INTERNAL_181a0cc5_4_k_cu_0dd0dbfd_2929566thrust24THRUST_300001_SM_1000_NS12placeholders2_7E[1];
.global .align 1 .b8 _ZN41_INTERNAL_181a0cc5_4_k_cu_0dd0dbfd_2929566thrust24THRUST_300001_SM_1000_NS12placeholders2_8E[1];
.global .align 1 .b8 _ZN41_INTERNAL_181a0cc5_4_k_cu_0dd0dbfd_2929566thrust24THRUST_300001_SM_1000_NS12placeholders2_9E[1];
.global .align 1 .b8 _ZN41_INTERNAL_181a0cc5_4_k_cu_0dd0dbfd_2929566thrust24THRUST_300001_SM_1000_NS12placeholders3_10E[1];
.global .align 1 .b8 _ZN41_INTERNAL_181a0cc5_4_k_cu_0dd0dbfd_2929566thrust24THRUST_300001_SM_1000_NS3seqE[1];

.visible .entry _ZN3cub18CUB_300001_SM_10006detail11EmptyKernelIvEEvv()
{


	ret;

}


// ===== COMPILED SASS (sm_100) =====

	.target	sm_100

	.elftype	@"ET_EXEC"


//--------------------- .note.nv.tkinfo           --------------------------
	.section	.note.nv.tkinfo,"",@"SHT_NOTE"
	.sectionflags	@"SHF_NOTE_NV_TKINFO"
	.tkinfo
        /*0018*/ 	.word	0x00000002
        /*0030*/ 	.string	""
        /*0030*/ 	.string	"ptxas"
        /*0030*/ 	.string	"Cuda compilation tools, release 13.0, V13.0.88"
        /*0030*/ 	.string	"Build cuda_13.0.r13.0/compiler.36424714_0"
        /*0030*/ 	.string	"-arch sm_100 -m 64 "



//--------------------- .note.nv.cuinfo           --------------------------
	.section	.note.nv.cuinfo,"",@"SHT_NOTE"
	.sectionflags	@"SHF_NOTE_NV_CUINFO"
        /*0018*/ 	.short	0x0002
        /*001a*/ 	.short	0x0064
        /*001c*/ 	.short	0x0082
	.zero		2


//--------------------- .nv.info                  --------------------------
	.section	.nv.info,"",@"SHT_CUDA_INFO"
	.align	4


	//----- nvinfo : EIATTR_REGCOUNT
	.align		4
        /*0000*/ 	.byte	0x04, 0x2f
        /*0002*/ 	.short	(.L_44 - .L_43)
	.align		4
.L_43:
        /*0004*/ 	.word	index@(_ZN3cub18CUB_300001_SM_10006detail11EmptyKernelIvEEvv)
        /*0008*/ 	.word	0x00000004


	//----- nvinfo : EIATTR_FRAME_SIZE
	.align		4
.L_44:
        /*000c*/ 	.byte	0x04, 0x11
        /*000e*/ 	.short	(.L_46 - .L_45)
	.align		4
.L_45:
        /*0010*/ 	.word	index@(_ZN3cub18CUB_300001_SM_10006detail11EmptyKernelIvEEvv)
        /*0014*/ 	.word	0x00000000


	//----- nvinfo : EIATTR_MIN_STACK_SIZE
	.align		4
.L_46:
        /*0018*/ 	.byte	0x04, 0x12
        /*001a*/ 	.short	(.L_48 - .L_47)
	.align		4
.L_47:
        /*001c*/ 	.word	index@(_ZN3cub18CUB_300001_SM_10006detail11EmptyKernelIvEEvv)
        /*0020*/ 	.word	0x00000000
.L_48:


//--------------------- .nv.compat                --------------------------
	.section	.nv.compat,"",@"SHT_CUDA_COMPAT_INFO"
	.align	4
        /*0000*/ 	.byte	0x02, 0x09, 0x00, 0x00, 0x02, 0x02, 0x01, 0x00, 0x02, 0x05, 0x05, 0x00, 0x03, 0x07, 0x01, 0x01
        /*0010*/ 	.byte	0x02, 0x03, 0x00, 0x00, 0x02, 0x06, 0x01, 0x00, 0x04, 0x0b, 0x08, 0x00, 0x09, 0x00, 0x00, 0x00
        /*0020*/ 	.byte	0x00, 0x00, 0x00, 0x00


//--------------------- .nv.info._ZN3cub18CUB_300001_SM_10006detail11EmptyKernelIvEEvv --------------------------
	.section	.nv.info._ZN3cub18CUB_300001_SM_10006detail11EmptyKernelIvEEvv,"",@"SHT_CUDA_INFO"
	.sectionflags	@""
	.align	4


	//----- nvinfo : EIATTR_CUDA_API_VERSION
	.align		4
        /*0000*/ 	.byte	0x04, 0x37
        /*0002*/ 	.short	(.L_50 - .L_49)
.L_49:
        /*0004*/ 	.word	0x00000082


	//----- nvinfo : EIATTR_SPARSE_MMA_MASK
	.align		4
.L_50:
        /*0008*/ 	.byte	0x03, 0x50
        /*000a*/ 	.short	0x0000


	//----- nvinfo : EIATTR_MAXREG_COUNT
	.align		4
        /*000c*/ 	.byte	0x03, 0x1b
        /*000e*/ 	.short	0x00ff


	//----- nvinfo : EIATTR_MERCURY_ISA_VERSION
	.align		4
        /*0010*/ 	.byte	0x03, 0x5f
        /*0012*/ 	.short	0x0101


	//----- nvinfo : EIATTR_VRC_CTA_INIT_COUNT
	.align		4
        /*0014*/ 	.byte	0x02, 0x4a
	.zero		1
	.zero		1


	//----- nvinfo : EIATTR_EXIT_INSTR_OFFSETS
	.align		4
        /*0018*/ 	.byte	0x04, 0x1c
        /*001a*/ 	.short	(.L_52 - .L_51)


	//   ....[0]....
.L_51:
        /*001c*/ 	.word	0x00000010


	//----- nvinfo : EIATTR_SW_WAR
	.align		4
.L_52:
        /*0020*/ 	.byte	0x04, 0x36
        /*0022*/ 	.short	(.L_54 - .L_53)
.L_53:
        /*0024*/ 	.word	0x00000008
.L_54:


//--------------------- .nv.callgraph             --------------------------
	.section	.nv.callgraph,"",@"SHT_CUDA_CALLGRAPH"
	.align	4
	.sectionentsize	8
	.align		4
        /*0000*/ 	.word	0x00000000
	.align		4
        /*0004*/ 	.word	0xffffffff
	.align		4
        /*0008*/ 	.word	0x00000000
	.align		4
        /*000c*/ 	.word	0xfffffffe
	.align		4
        /*0010*/ 	.word	0x00000000
	.align		4
        /*0014*/ 	.word	0xfffffffd
	.align		4
        /*0018*/ 	.word	0x00000000
	.align		4
        /*001c*/ 	.word	0xfffffffc


//--------------------- .nv.constant4             --------------------------
	.section	.nv.constant4,"a",@progbits
	.align	8
	.align		8
.nv.constant4:
        /*0000*/ 	.dword	_ZN41_INTERNAL_181a0cc5_4_k_cu_0dd0dbfd_2929664cuda3std3__45__cpo5beginE
	.align		8
        /*0008*/ 	.dword	_ZN41_INTERNAL_181a0cc5_4_k_cu_0dd0dbfd_2929664cuda3std3__45__cpo3endE
	.align		8
        /*0010*/ 	.dword	_ZN41_INTERNAL_181a0cc5_4_k_cu_0dd0dbfd_2929664cuda3std3__45__cpo6cbeginE
	.align		8
        /*0018*/ 	.dword	_ZN41_INTERNAL_181a0cc5_4_k_cu_0dd0dbfd_2929664cuda3std3__45__cpo4cendE
	.align		8
        /*0020*/ 	.dword	_ZN41_INTERNAL_181a0cc5_4_k_cu_0dd0dbfd_2929664cuda3std3__45__cpo6rbeginE
	.align		8
        /*0028*/ 	.dword	_ZN41_INTERNAL_181a0cc5_4_k_cu_0dd0dbfd_2929664cuda3std3__45__cpo4rendE
	.align		8
        /*0030*/ 	.dword	_ZN41_INTERNAL_181a0cc5_4_k_cu_0dd0dbfd_2929664cuda3std3__45__cpo7crbeginE
	.align		8
        /*0038*/ 	.dword	_ZN41_INTERNAL_181a0cc5_4_k_cu_0dd0dbfd_2929664cuda3std3__45__cpo5crendE
	.align		8
        /*0040*/ 	.dword	_ZN41_INTERNAL_181a0cc5_4_k_cu_0dd0dbfd_2929664cuda3std3__443_GLOBAL__N__181a0cc5_4_k_cu_0dd0dbfd_2929666ignoreE
	.align		8
        /*0048*/ 	.dword	_ZN41_INTERNAL_181a0cc5_4_k_cu_0dd0dbfd_2929664cuda3std3__419piecewise_constructE
	.align		8
        /*0050*/ 	.dword	_ZN41_INTERNAL_181a0cc5_4_k_cu_0dd0dbfd_2929664cuda3std3__48in_placeE
	.align		8
        /*0058*/ 	.dword	_ZN41_INTERNAL_181a0cc5_4_k_cu_0dd0dbfd_2929664cuda3std3__420unreachable_sentinelE
	.align		8
        /*0060*/ 	.dword	_ZN41_INTERNAL_181a0cc5_4_k_cu_0dd0dbfd_2929664cuda3std3__47nulloptE
	.align		8
        /*0068*/ 	.dword	_ZN41_INTERNAL_181a0cc5_4_k_cu_0dd0dbfd_2929664cuda3std3__48unexpectE
	.align		8
        /*0070*/ 	.dword	_ZN41_INTERNAL_181a0cc5_4_k_cu_0dd0dbfd_2929664cuda3std6ranges3__45__cpo4swapE
	.align		8
        /*0078*/ 	.dword	_ZN41_INTERNAL_181a0cc5_4_k_cu_0dd0dbfd_2929664cuda3std6ranges3__45__cpo9iter_moveE
	.align		8
        /*0080*/ 	.dword	_ZN41_INTERNAL_181a0cc5_4_k_cu_0dd0dbfd_2929664cuda3std6ranges3__45__cpo5beginE
	.align		8
        /*0088*/ 	.dword	_ZN41_INTERNAL_181a0cc5_4_k_cu_0dd0dbfd_2929664cuda3std6ranges3__45__cpo3endE
	.align		8
        /*0090*/ 	.dword	_ZN41_INTERNAL_181a0cc5_4_k_cu_0dd0dbfd_2929664cuda3std6ranges3__45__cpo6cbeginE
	.align		8
        /*0098*/ 	.dword	_ZN41_INTERNAL_181a0cc5_4_k_cu_0dd0dbfd_2929664cuda3std6ranges3__45__cpo4cendE
	.align		8
        /*00a0*/ 	.dword	_ZN41_INTERNAL_181a0cc5_4_k_cu_0dd0dbfd_2929664cuda3std6ranges3__45__cpo7advanceE
	.align		8
        /*00a8*/ 	.dword	_ZN41_INTERNAL_181a0cc5_4_k_cu_0dd0dbfd_2929664cuda3std6ranges3__45__cpo9iter_swapE
	.align		8
        /*00b0*/ 	.dword	_ZN41_INTERNAL_181a0cc5_4_k_cu_0dd0dbfd_2929664cuda3std6ranges3__45__cpo4nextE
	.align		8
        /*00b8*/ 	.dword	_ZN41_INTERNAL_181a0cc5_4_k_cu_0dd0dbfd_2929664cuda3std6ranges3__45__cpo4prevE
	.align		8
        /*00c0*/ 	.dword	_ZN41_INTERNAL_181a0cc5_4_k_cu_0dd0dbfd_2929664cuda3std6ranges3__45__cpo4dataE
	.align		8
        /*00c8*/ 	.dword	_ZN41_INTERNAL_181a0cc5_4_k_cu_0dd0dbfd_2929664cuda3std6ranges3__45__cpo5cdataE
	.align		8
        /*00d0*/ 	.dword	_ZN41_INTERNAL_181a0cc5_4_k_cu_0dd0dbfd_2929664cuda3std6ranges3__45__cpo4sizeE
	.align		8
        /*00d8*/ 	.dword	_ZN41_INTERNAL_181a0cc5_4_k_cu_0dd0dbfd_2929664cuda3std6ranges3__45__cpo5ssizeE
	.align		8
        /*00e0*/ 	.dword	_ZN41_INTERNAL_181a0cc5_4_k_cu_0dd0dbfd_2929664cuda3std6ranges3__45__cpo8distanceE
	.align		8
        /*00e8*/ 	.dword	_ZN41_INTERNAL_181a0cc5_4_k_cu_0dd0dbfd_2929666thrust24THRUST_300001_SM_1000_NS8cuda_cub3parE
	.align		8
        /*00f0*/ 	.dword	_ZN41_INTERNAL_181a0cc5_4_k_cu_0dd0dbfd_2929666thrust24THRUST_300001_SM_1000_NS8cuda_cub10par_nosyncE
	.align		8
        /*00f8*/ 	.dword	_ZN41_INTERNAL_181a0cc5_4_k_cu_0dd0dbfd_2929666thrust24THRUST_300001_SM_1000_NS6system6detail10sequential3seqE
	.align		8
        /*0100*/ 	.dword	_ZN41_INTERNAL_181a0cc5_4_k_cu_0dd0dbfd_2929666thrust24THRUST_300001_SM_1000_NS12placeholders2_1E
	.align		8
        /*0108*/ 	.dword	_ZN41_INTERNAL_181a0cc5_4_k_cu_0dd0dbfd_2929666thrust24THRUST_300001_SM_1000_NS12placeholders2_2E
	.align		8
        /*0110*/ 	.dword	_ZN41_INTERNAL_181a0cc5_4_k_cu_0dd0dbfd_2929666thrust24THRUST_300001_SM_1000_NS12placeholders2_3E
	.align		8
        /*0118*/ 	.dword	_ZN41_INTERNAL_181a0cc5_4_k_cu_0dd0dbfd_2929666thrust24THRUST_300001_SM_1000_NS12placeholders2_4E
	.align		8
        /*0120*/ 	.dword	_ZN41_INTERNAL_181a0cc5_4_k_cu_0dd0dbfd_2929666thrust24THRUST_300001_SM_1000_NS12placeholders2_5E
	.align		8
        /*0128*/ 	.dword	_ZN41_INTERNAL_181a0cc5_4_k_cu_0dd0dbfd_2929666thrust24THRUST_300001_SM_1000_NS12placeholders2_6E
	.align		8
        /*0130*/ 	.dword	_ZN41_INTERNAL_181a0cc5_4_k_cu_0dd0dbfd_2929666thrust24THRUST_300001_SM_1000_NS12placeholders2_7E
	.align		8
        /*0138*/ 	.dword	_ZN41_INTERNAL_181a0cc5_4_k_cu_0dd0dbfd_2929666thrust24THRUST_300001_SM_1000_NS12placeholders2_8E
	.align		8
        /*0140*/ 	.dword	_ZN41_INTERNAL_181a0cc5_4_k_cu_0dd0dbfd_2929666thrust24THRUST_300001_SM_1000_NS12placeholders2_9E
	.align		8
        /*0148*/ 	.dword	_ZN41_INTERNAL_181a0cc5_4_k_cu_0dd0dbfd_2929666thrust24THRUST_300001_SM_1000_NS12placeholders3_10E
	.align		8
        /*0150*/ 	.dword	_ZN41_INTERNAL_181a0cc5_4_k_cu_0dd0dbfd_2929666thrust24THRUST_300001_SM_1000_NS3seqE


//--------------------- .text._ZN3cub18CUB_300001_SM_10006detail11EmptyKernelIvEEvv --------------------------
	.section	.text._ZN3cub18CUB_300001_SM_10006detail11EmptyKernelIvEEvv,"ax",@progbits
	.align	128
        .global         _ZN3cub18CUB_300001_SM_10006detail11EmptyKernelIvEEvv
        .type           _ZN3cub18CUB_300001_SM_10006detail11EmptyKernelIvEEvv,@function
        .size           _ZN3cub18CUB_300001_SM_10006detail11EmptyKernelIvEEvv,(.L_x_1 - _ZN3cub18CUB_300001_SM_10006detail11EmptyKernelIvEEvv)
        .other          _ZN3cub18CUB_300001_SM_10006detail11EmptyKernelIvEEvv,@"STO_CUDA_ENTRY STV_DEFAULT"
_ZN3cub18CUB_300001_SM_10006detail11EmptyKernelIvEEvv:
.text._ZN3cub18CUB_300001_SM_10006detail11EmptyKernelIvEEvv:
[----:B------:R-:W-:Y:S01]  /*0000*/  LDC R1, c[0x0][0x37c] ;  /* 0x0000df00ff017b82 */ /* 0x000fe20000000800 */
[----:B------:R-:W-:Y:S05]  /*0010*/  EXIT ;  /* 0x000000000000794d */ /* 0x000fea0003800000 */
.L_x_0:
[----:B------:R-:W-:-:S00]  /*0020*/  BRA `(.L_x_0) ;  /* 0xfffffffc00fc7947 */ /* 0x000fc0000383ffff */
[----:B------:R-:W-:-:S00]  /*0030*/  NOP ;  /* 0x0000000000007918 */ /* 0x000fc00000000000 */
        /* <DEDUP_REMOVED lines=12> */
.L_x_1:


//--------------------- .nv.shared.reserved.0     --------------------------
	.section	.nv.shared.reserved.0,"aw",@nobits
	.weak		__nv_reservedSMEM_offset_0_alias
	.size		__nv_reservedSMEM_offset_0_alias, 0, 64
	.other		__nv_reservedSMEM_offset_0_alias,@"STO_CUDA_RESERVED_SHARED STV_DEFAULT"
__nv_reservedSMEM_offset_0_alias:
	.zero		0
	.zero		64


//--------------------- .nv.global                --------------------------
	.section	.nv.global,"aw",@nobits
.nv.global:
	.type		_ZN41_INTERNAL_181a0cc5_4_k_cu_0dd0dbfd_2929666thrust24THRUST_300001_SM_1000_NS3seqE,@object
	.size		_ZN41_INTERNAL_181a0cc5_4_k_cu_0dd0dbfd_2929666thrust24THRUST_300001_SM_1000_NS3seqE,(_ZN41_INTERNAL_181a0cc5_4_k_cu_0dd0dbfd_2929664cuda3std3__48in_placeE - _ZN41_INTERNAL_181a0cc5_4_k_cu_0dd0dbfd_2929666thrust24THRUST_300001_SM_1000_NS3seqE)
_ZN41_INTERNAL_181a0cc5_4_k_cu_0dd0dbfd_2929666thrust24THRUST_300001_SM_1000_NS3seqE:
	.zero		1
	.type		_ZN41_INTERNAL_181a0cc5_4_k_cu_0dd0dbfd_2929664cuda3std3__48in_placeE,@object
	.size		_ZN41_INTERNAL_181a0cc5_4_k_cu_0dd0dbfd_2929664cuda3std3__48in_placeE,(_ZN41_INTERNAL_181a0cc5_4_k_cu_0dd0dbfd_2929664cuda3std6ranges3__45__cpo4sizeE - _ZN41_INTERNAL_181a0cc5_4_k_cu_0dd0dbfd_2929664cuda3std3__48in_placeE)
_ZN41_INTERNAL_181a0cc5_4_k_cu_0dd0dbfd_2929664cuda3std3__48in_placeE:
	.zero		1
	.type		_ZN41_INTERNAL_181a0cc5_4_k_cu_0dd0dbfd_2929664cuda3std6ranges3__45__cpo4sizeE,@object
	.size		_ZN41_INTERNAL_181a0cc5_4_k_cu_0dd0dbfd_2929664cuda3std6ranges3__45__cpo4sizeE,(_ZN41_INTERNAL_181a0cc5_4_k_cu_0dd0dbfd_2929666thrust24THRUST_300001_SM_1000_NS12placeholders2_3E - _ZN41_INTERNAL_181a0cc5_4_k_cu_0dd0dbfd_2929664cuda3std6ranges3__45__cpo4sizeE)
_ZN41_INTERNAL_181a0cc5_4_k_cu_0dd0dbfd_2929664cuda3std6ranges3__45__cpo4sizeE:
	.zero		1
	.type		_ZN41_INTERNAL_181a0cc5_4_k_cu_0dd0dbfd_2929666thrust24THRUST_300001_SM_1000_NS12placeholders2_3E,@object
	.size		_ZN41_INTERNAL_181a0cc5_4_k_cu_0dd0dbfd_2929666thrust24THRUST_300001_SM_1000_NS12placeholders2_3E,(_ZN41_INTERNAL_181a0cc5_4_k_cu_0dd0dbfd_2929664cuda3std3__45__cpo6cbeginE - _ZN41_INTERNAL_181a0cc5_4_k_cu_0dd0dbfd_2929666thrust24THRUST_300001_SM_1000_NS12placeholders2_3E)
_ZN41_INTERNAL_181a0cc5_4_k_cu_0dd0dbfd_2929666thrust24THRUST_300001_SM_1000_NS12placeholders2_3E:
	.zero		1
	.type		_ZN41_INTERNAL_181a0cc5_4_k_cu_0dd0dbfd_2929664cuda3std3__45__cpo6cbeginE,@object
	.size		_ZN41_INTERNAL_181a0cc5_4_k_cu_0dd0dbfd_2929664cuda3std3__45__cpo6cbeginE,(_ZN41_INTERNAL_181a0cc5_4_k_cu_0dd0dbfd_2929664cuda3std6ranges3__45__cpo6cbeginE - _ZN41_INTERNAL_181a0cc5_4_k_cu_0dd0dbfd_2929664cuda3std3__45__cpo6cbeginE)
_ZN41_INTERNAL_181a0cc5_4_k_cu_0dd0dbfd_2929664cuda3std3__45__cpo6cbeginE:
	.zero		1
	.type		_ZN41_INTERNAL_181a0cc5_4_k_cu_0dd0dbfd_2929664cuda3std6ranges3__45__cpo6cbeginE,@object
	.size		_ZN41_INTERNAL_181a0cc5_4_k_cu_0dd0dbfd_2929664cuda3std6ranges3__45__cpo6cbeginE,(_ZN41_INTERNAL_181a0cc5_4_k_cu_0dd0dbfd_2929666thrust24THRUST_300001_SM_1000_NS12placeholders2_7E - _ZN41_INTERNAL_181a0cc5_4_k_cu_0dd0dbfd_2929664cuda3std6ranges3__45__cpo6cbeginE)
_ZN41_INTERNAL_181a0cc5_4_k_cu_0dd0dbfd_2929664cuda3std6ranges3__45__cpo6cbeginE:
	.zero		1
	.type		_ZN41_INTERNAL_181a0cc5_4_k_cu_0dd0dbfd_2929666thrust24THRUST_300001_SM_1000_NS12placeholders2_7E,@object
	.size		_ZN41_INTERNAL_181a0cc5_4_k_cu_0dd0dbfd_2929666thrust24THRUST_300001_SM_1000_NS12placeholders2_7E,(_ZN41_INTERNAL_181a0cc5_4_k_cu_0dd0dbfd_2929664cuda3std3__45__cpo7crbeginE - _ZN41_INTERNAL_181a0cc5_4_k_cu_0dd0dbfd_2929666thrust24THRUST_300001_SM_1000_NS12placeholders2_7E)
_ZN41_INTERNAL_181a0cc5_4_k_cu_0dd0dbfd_2929666thrust24THRUST_300001_SM_1000_NS12placeholders2_7E:
	.zero		1
	.type		_ZN41_INTERNAL_181a0cc5_4_k_cu_0dd0dbfd_2929664cuda3std3__45__cpo7crbeginE,@object
	.size		_ZN41_INTERNAL_181a0cc5_4_k_cu_0dd0dbfd_2929664cuda3std3__45__cpo7crbeginE,(_ZN41_INTERNAL_181a0cc5_4_k_cu_0dd0dbfd_2929664cuda3std6ranges3__45__cpo4nextE - _ZN41_INTERNAL_181a0cc5_4_k_cu_0dd0dbfd_2929664cuda3std3__45__cpo7crbeginE)
_ZN41_INTERNAL_181a0cc5_4_k_cu_0dd0dbfd_2929664cuda3std3__45__cpo7crbeginE:
	.zero		1
	.type		_ZN41_INTERNAL_181a0cc5_4_k_cu_0dd0dbfd_2929664cuda3std6ranges3__45__cpo4nextE,@object
	.size		_ZN41_INTERNAL_181a0cc5_4_k_cu_0dd0dbfd_2929664cuda3std6ranges3__45__cpo4nextE,(_ZN41_INTERNAL_181a0cc5_4_k_cu_0dd0dbfd_2929664cuda3std6ranges3__45__cpo4swapE - _ZN41_INTERNAL_181a0cc5_4_k_cu_0dd0dbfd_2929664cuda3std6ranges3__45__cpo4nextE)
_ZN41_INTERNAL_181a0cc5_4_k_cu_0dd0dbfd_2929664cuda3std6ranges3__45__cpo4nextE:
	.zero		1
	.type		_ZN41_INTERNAL_181a0cc5_4_k_cu_0dd0dbfd_2929664cuda3std6ranges3__45__cpo4swapE,@object
	.size		_ZN41_INTERNAL_181a0cc5_4_k_cu_0dd0dbfd_2929664cuda3std6ranges3__45__cpo4swapE,(_ZN41_INTERNAL_181a0cc5_4_k_cu_0dd0dbfd_2929666thrust24THRUST_300001_SM_1000_NS8cuda_cub10par_nosyncE - _ZN41_INTERNAL_181a0cc5_4_k_cu_0dd0dbfd_2929664cuda3std6ranges3__45__cpo4swapE)
_ZN41_INTERNAL_181a0cc5_4_k_cu_0dd0dbfd_2929664cuda3std6ranges3__45__cpo4swapE:
	.zero		1
	.type		_ZN41_INTERNAL_181a0cc5_4_k_cu_0dd0dbfd_2929666thrust24THRUST_300001_SM_1000_NS8cuda_cub10par_nosyncE,@object
	.size		_ZN41_INTERNAL_181a0cc5_4_k_cu_0dd0dbfd_2929666thrust24THRUST_300001_SM_1000_NS8cuda_cub10par_nosyncE,(_ZN41_INTERNAL_181a0cc5_4_k_cu_0dd0dbfd_2929666thrust24THRUST_300001_SM_1000_NS12placeholders2_9E - _ZN41_INTERNAL_181a0cc5_4_k_cu_0dd0dbfd_2929666thrust24THRUST_300001_SM_1000_NS8cuda_cub10par_nosyncE)
_ZN41_INTERNAL_181a0cc5_4_k_cu_0dd0dbfd_2929666thrust24THRUST_300001_SM_1000_NS8cuda_cub10par_nosyncE:
	.zero		1
	.type		_ZN41_INTERNAL_181a0cc5_4_k_cu_0dd0dbfd_2929666thrust24THRUST_300001_SM_1000_NS12placeholders2_9E,@object
	.size		_ZN41_INTERNAL_181a0cc5_4_k_cu_0dd0dbfd_2929666thrust24THRUST_300001_SM_1000_NS12placeholders2_9E,(_ZN41_INTERNAL_181a0cc5_4_k_cu_0dd0dbfd_2929664cuda3std3__443_GLOBAL__N__181a0cc5_4_k_cu_0dd0dbfd_2929666ignoreE - _ZN41_INTERNAL_181a0cc5_4_k_cu_0dd0dbfd_2929666thrust24THRUST_300001_SM_1000_NS12placeholders2_9E)
_ZN41_INTERNAL_181a0cc5_4_k_cu_0dd0dbfd_2929666thrust24THRUST_300001_SM_1000_NS12placeholders2_9E:
	.zero		1
	.type		_ZN41_INTERNAL_181a0cc5_4_k_cu_0dd0dbfd_2929664cuda3std3__443_GLOBAL__N__181a0cc5_4_k_cu_0dd0dbfd_2929666ignoreE,@object
	.size		_ZN41_INTERNAL_181a0cc5_4_k_cu_0dd0dbfd_2929664cuda3std3__443_GLOBAL__N__181a0cc5_4_k_cu_0dd0dbfd_2929666ignoreE,(_ZN41_INTERNAL_181a0cc5_4_k_cu_0dd0dbfd_2929664cuda3std6ranges3__45__cpo4dataE - _ZN41_INTERNAL_181a0cc5_4_k_cu_0dd0dbfd_2929664cuda3std3__443_GLOBAL__N__181a0cc5_4_k_cu_0dd0dbfd_2929666ignoreE)
_ZN41_INTERNAL_181a0cc5_4_k_cu_0dd0dbfd_2929664cuda3std3__443_GLOBAL__N__181a0cc5_4_k_cu_0dd0dbfd_2929666ignoreE:
	.zero		1
	.type		_ZN41_INTERNAL_181a0cc5_4_k_cu_0dd0dbfd_2929664cuda3std6ranges3__45__cpo4dataE,@object
	.size		_ZN41_INTERNAL_181a0cc5_4_k_cu_0dd0dbfd_2929664cuda3std6ranges3__45__cpo4dataE,(_ZN41_INTERNAL_181a0cc5_4_k_cu_0dd0dbfd_2929666thrust24THRUST_300001_SM_1000_NS12placeholders2_1E - _ZN41_INTERNAL_181a0cc5_4_k_cu_0dd0dbfd_2929664cuda3std6ranges3__45__cpo4dataE)
_ZN41_INTERNAL_181a0cc5_4_k_cu_0dd0dbfd_2929664cuda3std6ranges3__45__cpo4dataE:
	.zero		1
	.type		_ZN41_INTERNAL_181a0cc5_4_k_cu_0dd0dbfd_2929666thrust24THRUST_300001_SM_1000_NS12placeholders2_1E,@object
	.size		_ZN41_INTERNAL_181a0cc5_4_k_cu_0dd0dbfd_2929666thrust24THRUST_300001_SM_1000_NS12placeholders2_1E,(_ZN41_INTERNAL_181a0cc5_4_k_cu_0dd0dbfd_2929664cuda3std3__45__cpo5beginE - _ZN41_INTERNAL_181a0cc5_4_k_cu_0dd0dbfd_2929666thrust24THRUST_300001_SM_1000_NS12placeholders2_1E)
_ZN41_INTERNAL_181a0cc5_4_k_cu_0dd0dbfd_2929666thrust24THRUST_300001_SM_1000_NS12placeholders2_1E:
	.zero		1
	.type		_ZN41_INTERNAL_181a0cc5_4_k_cu_0dd0dbfd_2929664cuda3std3__45__cpo5beginE,@object
	.size		_ZN41_INTERNAL_181a0cc5_4_k_cu_0dd0dbfd_2929664cuda3std3__45__cpo5beginE,(_ZN41_INTERNAL_181a0cc5_4_k_cu_0dd0dbfd_2929664cuda3std6ranges3__45__cpo5beginE - _ZN41_INTERNAL_181a0cc5_4_k_cu_0dd0dbfd_2929664cuda3std3__45__cpo5beginE)
_ZN41_INTERNAL_181a0cc5_4_k_cu_0dd0dbfd_2929664cuda3std3__45__cpo5beginE:
	.zero		1
	.type		_ZN41_INTERNAL_181a0cc5_4_k_cu_0dd0dbfd_2929664cuda3std6ranges3__45__cpo5beginE,@object
	.size		_ZN41_INTERNAL_181a0cc5_4_k_cu_0dd0dbfd_2929664cuda3std6ranges3__45__cpo5beginE,(_ZN41_INTERNAL_181a0cc5_4_k_cu_0dd0dbfd_2929666thrust24THRUST_300001_SM_1000_NS12placeholders2_5E - _ZN41_INTERNAL_181a0cc5_4_k_cu_0dd0dbfd_2929664cuda3std6ranges3__45__cpo5beginE)
_ZN41_INTERNAL_181a0cc5_4_k_cu_0dd0dbfd_2929664cuda3std6ranges3__45__cpo5beginE:
	.zero		1
	.type		_ZN41_INTERNAL_181a0cc5_4_k_cu_0dd0dbfd_2929666thrust24THRUST_300001_SM_1000_NS12placeholders2_5E,@object
	.size		_ZN41_INTERNAL_181a0cc5_4_k_cu_0dd0dbfd_2929666thrust24THRUST_300001_SM_1000_NS12placeholders2_5E,(_ZN41_INTERNAL_181a0cc5_4_k_cu_0dd0dbfd_2929664cuda3std3__45__cpo6rbeginE - _ZN41_INTERNAL_181a0cc5_4_k_cu_0dd0dbfd_2929666thrust24THRUST_300001_SM_1000_NS12placeholders2_5E)
_ZN41_INTERNAL_181a0cc5_4_k_cu_0dd0dbfd_2929666thrust24THRUST_300001_SM_1000_NS12placeholders2_5E:
	.zero		1
	.type		_ZN41_INTERNAL_181a0cc5_4_k_cu_0dd0dbfd_2929664cuda3std3__45__cpo6rbeginE,@object
	.size		_ZN41_INTERNAL_181a0cc5_4_k_cu_0dd0dbfd_2929664cuda3std3__45__cpo6rbeginE,(_ZN41_INTERNAL_181a0cc5_4_k_cu_0dd0dbfd_2929664cuda3std6ranges3__45__cpo7advanceE - _ZN41_INTERNAL_181a0cc5_4_k_cu_0dd0dbfd_2929664cuda3std3__45__cpo6rbeginE)
_ZN41_INTERNAL_181a0cc5_4_k_cu_0dd0dbfd_2929664cuda3std3__45__cpo6rbeginE:
	.zero		1
	.type		_ZN41_INTERNAL_181a0cc5_4_k_cu_0dd0dbfd_2929664cuda3std6ranges3__45__cpo7advanceE,@object
	.size		_ZN41_INTERNAL_181a0cc5_4_k_cu_0dd0dbfd_2929664cuda3std6ranges3__45__cpo7advanceE,(_ZN41_INTERNAL_181a0cc5_4_k_cu_0dd0dbfd_2929664cuda3std3__47nulloptE - _ZN41_INTERNAL_181a0cc5_4_k_cu_0dd0dbfd_2929664cuda3std6ranges3__45__cpo7advanceE)
_ZN41_INTERNAL_181a0cc5_4_k_cu_0dd0dbfd_2929664cuda3std6ranges3__45__cpo7advanceE:
	.zero		1
	.type		_ZN41_INTERNAL_181a0cc5_4_k_cu_0dd0dbfd_2929664cuda3std3__47nulloptE,@object
	.size		_ZN41_INTERNAL_181a0cc5_4_k_cu_0dd0dbfd_2929664cuda3std3__47nulloptE,(_ZN41_INTERNAL_181a0cc5_4_k_cu_0dd0dbfd_2929664cuda3std6ranges3__45__cpo8distanceE - _ZN41_INTERNAL_181a0cc5_4_k_cu_0dd0dbfd_2929664cuda3std3__47nulloptE)
_ZN41_INTERNAL_181a0cc5_4_k_cu_0dd0dbfd_2929664cuda3std3__47nulloptE:
	.zero		1
	.type		_ZN41_INTERNAL_181a0cc5_4_k_cu_0dd0dbfd_2929664cuda3std6ranges3__45__cpo8distanceE,@object
	.size		_ZN41_INTERNAL_181a0cc5_4_k_cu_0dd0dbfd_2929664cuda3std6ranges3__45__cpo8distanceE,(_ZN41_INTERNAL_181a0cc5_4_k_cu_0dd0dbfd_2929666thrust24THRUST_300001_SM_1000_NS12placeholders3_10E - _ZN41_INTERNAL_181a0cc5_4_k_cu_0dd0dbfd_2929664cuda3std6ranges3__45__cpo8distanceE)
_ZN41_INTERNAL_181a0cc5_4_k_cu_0dd0dbfd_2929664cuda3std6ranges3__45__cpo8distanceE:
	.zero		1
	.type		_ZN41_INTERNAL_181a0cc5_4_k_cu_0dd0dbfd_2929666thrust24THRUST_300001_SM_1000_NS12placeholders3_10E,@object
	.size		_ZN41_INTERNAL_181a0cc5_4_k_cu_0dd0dbfd_2929666thrust24THRUST_300001_SM_1000_NS12placeholders3_10E,(_ZN41_INTERNAL_181a0cc5_4_k_cu_0dd0dbfd_2929664cuda3std3__419piecewise_constructE - _ZN41_INTERNAL_181a0cc5_4_k_cu_0dd0dbfd_2929666thrust24THRUST_300001_SM_1000_NS12placeholders3_10E)
_ZN41_INTERNAL_181a0cc5_4_k_cu_0dd0dbfd_2929666thrust24THRUST_300001_SM_1000_NS12placeholders3_10E:
	.zero		1
	.type		_ZN41_INTERNAL_181a0cc5_4_k_cu_0dd0dbfd_2929664cuda3std3__419piecewise_constructE,@object
	.size		_ZN41_INTERNAL_181a0cc5_4_k_cu_0dd0dbfd_2929664cuda3std3__419piecewise_constructE,(_ZN41_INTERNAL_181a0cc5_4_k_cu_0dd0dbfd_2929664cuda3std6ranges3__45__cpo5cdataE - _ZN41_INTERNAL_181a0cc5_4_k_cu_0dd0dbfd_2929664cuda3std3__419piecewise_constructE)
_ZN41_INTERNAL_181a0cc5_4_k_cu_0dd0dbfd_2929664cuda3std3__419piecewise_constructE:
	.zero		1
	.type		_ZN41_INTERNAL_181a0cc5_4_k_cu_0dd0dbfd_2929664cuda3std6ranges3__45__cpo5cdataE,@object
	.size		_ZN41_INTERNAL_181a0cc5_4_k_cu_0dd0dbfd_2929664cuda3std6ranges3__45__cpo5cdataE,(_ZN41_INTERNAL_181a0cc5_4_k_cu_0dd0dbfd_2929666thrust24THRUST_300001_SM_1000_NS12placeholders2_2E - _ZN41_INTERNAL_181a0cc5_4_k_cu_0dd0dbfd_2929664cuda3std6ranges3__45__cpo5cdataE)
_ZN41_INTERNAL_181a0cc5_4_k_cu_0dd0dbfd_2929664cuda3std6ranges3__45__cpo5cdataE:
	.zero		1
	.type		_ZN41_INTERNAL_181a0cc5_4_k_cu_0dd0dbfd_2929666thrust24THRUST_300001_SM_1000_NS12placeholders2_2E,@object
	.size		_ZN41_INTERNAL_181a0cc5_4_k_cu_0dd0dbfd_2929666thrust24THRUST_300001_SM_1000_NS12placeholders2_2E,(_ZN41_INTERNAL_181a0cc5_4_k_cu_0dd0dbfd_2929664cuda3std3__45__cpo3endE - _ZN41_INTERNAL_181a0cc5_4_k_cu_0dd0dbfd_2929666thrust24THRUST_300001_SM_1000_NS12placeholders2_2E)
_ZN41_INTERNAL_181a0cc5_4_k_cu_0dd0dbfd_2929666thrust24THRUST_300001_SM_1000_NS12placeholders2_2E:
	.zero		1
	.type		_ZN41_INTERNAL_181a0cc5_4_k_cu_0dd0dbfd_2929664cuda3std3__45__cpo3endE,@object
	.size		_ZN41_INTERNAL_181a0cc5_4_k_cu_0dd0dbfd_2929664cuda3std3__45__cpo3endE,(_ZN41_INTERNAL_181a0cc5_4_k_cu_0dd0dbfd_2929664cuda3std6ranges3__45__cpo3endE - _ZN41_INTERNAL_181a0cc5_4_k_cu_0dd0dbfd_2929664cuda3std3__45__cpo3endE)
_ZN41_INTERNAL_181a0cc5_4_k_cu_0dd0dbfd_2929664cuda3std3__45__cpo3endE:
	.zero		1
	.type		_ZN41_INTERNAL_181a0cc5_4_k_cu_0dd0dbfd_2929664cuda3std6ranges3__45__cpo3endE,@object
	.size		_ZN41_INTERNAL_181a0cc5_4_k_cu_0dd0dbfd_2929664cuda3std6ranges3__45__cpo3endE,(_ZN41_INTERNAL_181a0cc5_4_k_cu_0dd0dbfd_2929666thrust24THRUST_300001_SM_1000_NS12placeholders2_6E - _ZN41_INTERNAL_181a0cc5_4_k_cu_0dd0dbfd_2929664cuda3std6ranges3__45__cpo3endE)
_ZN41_INTERNAL_181a0cc5_4_k_cu_0dd0dbfd_2929664cuda3std6ranges3__45__cpo3endE:
	.zero		1
	.type		_ZN41_INTERNAL_181a0cc5_4_k_cu_0dd0dbfd_2929666thrust24THRUST_300001_SM_1000_NS12placeholders2_6E,@object
	.size		_ZN41_INTERNAL_181a0cc5_4_k_cu_0dd0dbfd_2929666thrust24THRUST_300001_SM_1000_NS12placeholders2_6E,(_ZN41_INTERNAL_181a0cc5_4_k_cu_0dd0dbfd_2929664cuda3std3__45__cpo4rendE - _ZN41_INTERNAL_181a0cc5_4_k_cu_0dd0dbfd_2929666thrust24THRUST_300001_SM_1000_NS12placeholders2_6E)
_ZN41_INTERNAL_181a0cc5_4_k_cu_0dd0dbfd_2929666thrust24THRUST_300001_SM_1000_NS12placeholders2_6E:
	.zero		1
	.type		_ZN41_INTERNAL_181a0cc5_4_k_cu_0dd0dbfd_2929664cuda3std3__45__cpo4rendE,@object
	.size		_ZN41_INTERNAL_181a0cc5_4_k_cu_0dd0dbfd_2929664cuda3std3__45__cpo4rendE,(_ZN41_INTERNAL_181a0cc5_4_k_cu_0dd0dbfd_2929664cuda3std6ranges3__45__cpo9iter_swapE - _ZN41_INTERNAL_181a0cc5_4_k_cu_0dd0dbfd_2929664cuda3std3__45__cpo4rendE)
_ZN41_INTERNAL_181a0cc5_4_k_cu_0dd0dbfd_2929664cuda3std3__45__cpo4rendE:
	.zero		1
	.type		_ZN41_INTERNAL_181a0cc5_4_k_cu_0dd0dbfd_2929664cuda3std6ranges3__45__cpo9iter_swapE,@object
	.size		_ZN41_INTERNAL_181a0cc5_4_k_cu_0dd0dbfd_2929664cuda3std6ranges3__45__cpo9iter_swapE,(_ZN41_INTERNAL_181a0cc5_4_k_cu_0dd0dbfd_2929664cuda3std3__48unexpectE - _ZN41_INTERNAL_181a0cc5_4_k_cu_0dd0dbfd_2929664cuda3std6ranges3__45__cpo9iter_swapE)
_ZN41_INTERNAL_181a0cc5_4_k_cu_0dd0dbfd_2929664cuda3std6ranges3__45__cpo9iter_swapE:
	.zero		1
	.type		_ZN41_INTERNAL_181a0cc5_4_k_cu_0dd0dbfd_2929664cuda3std3__48unexpectE,@object
	.size		_ZN41_INTERNAL_181a0cc5_4_k_cu_0dd0dbfd_2929664cuda3std3__48unexpectE,(_ZN41_INTERNAL_181a0cc5_4_k_cu_0dd0dbfd_2929666thrust24THRUST_300001_SM_1000_NS8cuda_cub3parE - _ZN41_INTERNAL_181a0cc5_4_k_cu_0dd0dbfd_2929664cuda3std3__48unexpectE)
_ZN41_INTERNAL_181a0cc5_4_k_cu_0dd0dbfd_2929664cuda3std3__48unexpectE:
	.zero		1
	.type		_ZN41_INTERNAL_181a0cc5_4_k_cu_0dd0dbfd_2929666thrust24THRUST_300001_SM_1000_NS8cuda_cub3parE,@object
	.size		_ZN41_INTERNAL_181a0cc5_4_k_cu_0dd0dbfd_2929666thrust24THRUST_300001_SM_1000_NS8cuda_cub3parE,(_ZN41_INTERNAL_181a0cc5_4_k_cu_0dd0dbfd_2929666thrust24THRUST_300001_SM_1000_NS12placeholders2_4E - _ZN41_INTERNAL_181a0cc5_4_k_cu_0dd0dbfd_2929666thrust24THRUST_300001_SM_1000_NS8cuda_cub3parE)
_ZN41_INTERNAL_181a0cc5_4_k_cu_0dd0dbfd_2929666thrust24THRUST_300001_SM_1000_NS8cuda_cub3parE:
	.zero		1
	.type		_ZN41_INTERNAL_181a0cc5_4_k_cu_0dd0dbfd_2929666thrust24THRUST_300001_SM_1000_NS12placeholders2_4E,@object
	.size		_ZN41_INTERNAL_181a0cc5_4_k_cu_0dd0dbfd_2929666thrust24THRUST_300001_SM_1000_NS12placeholders2_4E,(_ZN41_INTERNAL_181a0cc5_4_k_cu_0dd0dbfd_2929664cuda3std3__45__cpo4cendE - _ZN41_INTERNAL_181a0cc5_4_k_cu_0dd0dbfd_2929666thrust24THRUST_300001_SM_1000_NS12placeholders2_4E)
_ZN41_INTERNAL_181a0cc5_4_k_cu_0dd0dbfd_2929666thrust24THRUST_300001_SM_1000_NS12placeholders2_4E:
	.zero		1
	.type		_ZN41_INTERNAL_181a0cc5_4_k_cu_0dd0dbfd_2929664cuda3std3__45__cpo4cendE,@object
	.size		_ZN41_INTERNAL_181a0cc5_4_k_cu_0dd0dbfd_2929664cuda3std3__45__cpo4cendE,(_ZN41_INTERNAL_181a0cc5_4_k_cu_0dd0dbfd_2929664cuda3std6ranges3__45__cpo4cendE - _ZN41_INTERNAL_181a0cc5_4_k_cu_0dd0dbfd_2929664cuda3std3__45__cpo4cendE)
_ZN41_INTERNAL_181a0cc5_4_k_cu_0dd0dbfd_2929664cuda3std3__45__cpo4cendE:
	.zero		1
	.type		_ZN41_INTERNAL_181a0cc5_4_k_cu_0dd0dbfd_2929664cuda3std6ranges3__45__cpo4cendE,@object
	.size		_ZN41_INTERNAL_181a0cc5_4_k_cu_0dd0dbfd_2929664cuda3std6ranges3__45__cpo4cendE,(_ZN41_INTERNAL_181a0cc5_4_k_cu_0dd0dbfd_2929664cuda3std3__420unreachable_sentinelE - _ZN41_INTERNAL_181a0cc5_4_k_cu_0dd0dbfd_2929664cuda3std6ranges3__45__cpo4cendE)
_ZN41_INTERNAL_181a0cc5_4_k_cu_0dd0dbfd_2929664cuda3std6ranges3__45__cpo4cendE:
	.zero		1
	.type		_ZN41_INTERNAL_181a0cc5_4_k_cu_0dd0dbfd_2929664cuda3std3__420unreachable_sentinelE,@object
	.size		_ZN41_INTERNAL_181a0cc5_4_k_cu_0dd0dbfd_2929664cuda3std3__420unreachable_sentinelE,(_ZN41_INTERNAL_181a0cc5_4_k_cu_0dd0dbfd_2929664cuda3std6ranges3__45__cpo5ssizeE - _ZN41_INTERNAL_181a0cc5_4_k_cu_0dd0dbfd_2929664cuda3std3__420unreachable_sentinelE)
_ZN41_INTERNAL_181a0cc5_4_k_cu_0dd0dbfd_2929664cuda3std3__420unreachable_sentinelE:
	.zero		1
	.type		_ZN41_INTERNAL_181a0cc5_4_k_cu_0dd0dbfd_2929664cuda3std6ranges3__45__cpo5ssizeE,@object
	.size		_ZN41_INTERNAL_181a0cc5_4_k_cu_0dd0dbfd_2929664cuda3std6ranges3__45__cpo5ssizeE,(_ZN41_INTERNAL_181a0cc5_4_k_cu_0dd0dbfd_2929666thrust24THRUST_300001_SM_1000_NS12placeholders2_8E - _ZN41_INTERNAL_181a0cc5_4_k_cu_0dd0dbfd_2929664cuda3std6ranges3__45__cpo5ssizeE)
_ZN41_INTERNAL_181a0cc5_4_k_cu_0dd0dbfd_2929664cuda3std6ranges3__45__cpo5ssizeE:
	.zero		1
	.type		_ZN41_INTERNAL_181a0cc5_4_k_cu_0dd0dbfd_2929666thrust24THRUST_300001_SM_1000_NS12placeholders2_8E,@object
	.size		_ZN41_INTERNAL_181a0cc5_4_k_cu_0dd0dbfd_2929666thrust24THRUST_300001_SM_1000_NS12placeholders2_8E,(_ZN41_INTERNAL_181a0cc5_4_k_cu_0dd0dbfd_2929664cuda3std3__45__cpo5crendE - _ZN41_INTERNAL_181a0cc5_4_k_cu_0dd0dbfd_2929666thrust24THRUST_300001_SM_1000_NS12placeholders2_8E)
_ZN41_INTERNAL_181a0cc5_4_k_cu_0dd0dbfd_2929666thrust24THRUST_300001_SM_1000_NS12placeholders2_8E:
	.zero		1
	.type		_ZN41_INTERNAL_181a0cc5_4_k_cu_0dd0dbfd_2929664cuda3std3__45__cpo5crendE,@object
	.size		_ZN41_INTERNAL_181a0cc5_4_k_cu_0dd0dbfd_2929664cuda3std3__45__cpo5crendE,(_ZN41_INTERNAL_181a0cc5_4_k_cu_0dd0dbfd_2929664cuda3std6ranges3__45__cpo4prevE - _ZN41_INTERNAL_181a0cc5_4_k_cu_0dd0dbfd_2929664cuda3std3__45__cpo5crendE)
_ZN41_INTERNAL_181a0cc5_4_k_cu_0dd0dbfd_2929664cuda3std3__45__cpo5crendE:
	.zero		1
	.type		_ZN41_INTERNAL_181a0cc5_4_k_cu_0dd0dbfd_2929664cuda3std6ranges3__45__cpo4prevE,@object
	.size		_ZN41_INTERNAL_181a0cc5_4_k_cu_0dd0dbfd_2929664cuda3std6ranges3__45__cpo4prevE,(_ZN41_INTERNAL_181a0cc5_4_k_cu_0dd0dbfd_2929664cuda3std6ranges3__45__cpo9iter_moveE - _ZN41_INTERNAL_181a0cc5_4_k_cu_0dd0dbfd_2929664cuda3std6ranges3__45__cpo4prevE)
_ZN41_INTERNAL_181a0cc5_4_k_cu_0dd0dbfd_2929664cuda3std6ranges3__45__cpo4prevE:
	.zero		1
	.type		_ZN41_INTERNAL_181a0cc5_4_k_cu_0dd0dbfd_2929664cuda3std6ranges3__45__cpo9iter_moveE,@object
	.size		_ZN41_INTERNAL_181a0cc5_4_k_cu_0dd0dbfd_2929664cuda3std6ranges3__45__cpo9iter_moveE,(_ZN41_INTERNAL_181a0cc5_4_k_cu_0dd0dbfd_2929666thrust24THRUST_300001_SM_1000_NS6system6detail10sequential3seqE - _ZN41_INTERNAL_181a0cc5_4_k_cu_0dd0dbfd_2929664cuda3std6ranges3__45__cpo9iter_moveE)
_ZN41_INTERNAL_181a0cc5_4_k_cu_0dd0dbfd_2929664cuda3std6ranges3__45__cpo9iter_moveE:
	.zero		1
	.type		_ZN41_INTERNAL_181a0cc5_4_k_cu_0dd0dbfd_2929666thrust24THRUST_300001_SM_1000_NS6system6detail10sequential3seqE,@object
	.size		_ZN41_INTERNAL_181a0cc5_4_k_cu_0dd0dbfd_2929666thrust24THRUST_300001_SM_1000_NS6system6detail10sequential3seqE,(.L_31 - _ZN41_INTERNAL_181a0cc5_4_k_cu_0dd0dbfd_2929666thrust24THRUST_300001_SM_1000_NS6system6detail10sequential3seqE)
_ZN41_INTERNAL_181a0cc5_4_k_cu_0dd0dbfd_2929666thrust24THRUST_300001_SM_1000_NS6system6detail10sequential3seqE:
	.zero		1
.L_31:


//--------------------- .nv.constant0._ZN3cub18CUB_300001_SM_10006detail11EmptyKernelIvEEvv --------------------------
	.section	.nv.constant0._ZN3cub18CUB_300001_SM_10006detail11EmptyKernelIvEEvv,"a",@progbits
	.sectionflags	@""
	.align	4
.nv.constant0._ZN3cub18CUB_300001_SM_10006detail11EmptyKernelIvEEvv:
	.zero		896


//--------------------- SYMBOLS --------------------------

	.type		.nv.reservedSmem.offset0,@object
	.size		.nv.reservedSmem.offset0,0x4
